//
// Generated by NVIDIA NVVM Compiler
//
// Compiler Build ID: CL-36424714
// Cuda compilation tools, release 13.0, V13.0.88
// Based on NVVM 20.0.0
//

.version 9.0
.target sm_100
.address_size 64

	// .globl	_Z7dkerneliiPiS_S_
// _ZZ7dkerneliiPiS_S_E9firstFree has been demoted
// _ZZ7dkerneliiPiS_S_E5start has been demoted
// _ZZ7dkerneliiPiS_S_E7pRevMap has been demoted
// _ZZ7dkerneliiPiS_S_E8endTimes has been demoted

.visible .entry _Z7dkerneliiPiS_S_(
	.param .u32 _Z7dkerneliiPiS_S__param_0,
	.param .u32 _Z7dkerneliiPiS_S__param_1,
	.param .u64 .ptr .align 1 _Z7dkerneliiPiS_S__param_2,
	.param .u64 .ptr .align 1 _Z7dkerneliiPiS_S__param_3,
	.param .u64 .ptr .align 1 _Z7dkerneliiPiS_S__param_4
)
{
	.reg .pred 	%p<23>;
	.reg .b32 	%r<82>;
	.reg .b64 	%rd<31>;
	// demoted variable
	.shared .align 4 .u32 _ZZ7dkerneliiPiS_S_E9firstFree;
	// demoted variable
	.shared .align 4 .u32 _ZZ7dkerneliiPiS_S_E5start;
	// demoted variable
	.shared .align 4 .b8 _ZZ7dkerneliiPiS_S_E7pRevMap[4096];
	// demoted variable
	.shared .align 4 .b8 _ZZ7dkerneliiPiS_S_E8endTimes[4096];
	ld.param.u32 	%r23, [_Z7dkerneliiPiS_S__param_1];
	ld.param.u64 	%rd15, [_Z7dkerneliiPiS_S__param_2];
	ld.param.u64 	%rd16, [_Z7dkerneliiPiS_S__param_3];
	ld.param.u64 	%rd17, [_Z7dkerneliiPiS_S__param_4];
	cvta.to.global.u64 	%rd1, %rd17;
	cvta.to.global.u64 	%rd2, %rd15;
	cvta.to.global.u64 	%rd3, %rd16;
	mov.u32 	%r1, %tid.x;
	setp.ne.s32 	%p1, %r1, 0;
	@%p1 bra 	$L__BB0_3;
	mov.b32 	%r25, 1024;
	st.shared.u32 	[_ZZ7dkerneliiPiS_S_E9firstFree], %r25;
	mov.b32 	%r26, 0;
	st.shared.u32 	[_ZZ7dkerneliiPiS_S_E5start], %r26;
	mov.b32 	%r77, 64;
	mov.u32 	%r27, _ZZ7dkerneliiPiS_S_E7pRevMap;
	mov.u32 	%r30, _ZZ7dkerneliiPiS_S_E8endTimes;
$L__BB0_2:
	add.s32 	%r28, %r27, %r77;
	mov.b32 	%r29, -1;
	st.shared.u32 	[%r28+-64], %r29;
	add.s32 	%r31, %r30, %r77;
	mov.b32 	%r32, 0;
	st.shared.u32 	[%r31+-64], %r32;
	st.shared.u32 	[%r28+-60], %r29;
	st.shared.u32 	[%r31+-60], %r32;
	st.shared.u32 	[%r28+-56], %r29;
	st.shared.u32 	[%r31+-56], %r32;
	st.shared.u32 	[%r28+-52], %r29;
	st.shared.u32 	[%r31+-52], %r32;
	st.shared.u32 	[%r28+-48], %r29;
	st.shared.u32 	[%r31+-48], %r32;
	st.shared.u32 	[%r28+-44], %r29;
	st.shared.u32 	[%r31+-44], %r32;
	st.shared.u32 	[%r28+-40], %r29;
	st.shared.u32 	[%r31+-40], %r32;
	st.shared.u32 	[%r28+-36], %r29;
	st.shared.u32 	[%r31+-36], %r32;
	st.shared.u32 	[%r28+-32], %r29;
	st.shared.u32 	[%r31+-32], %r32;
	st.shared.u32 	[%r28+-28], %r29;
	st.shared.u32 	[%r31+-28], %r32;
	st.shared.u32 	[%r28+-24], %r29;
	st.shared.u32 	[%r31+-24], %r32;
	st.shared.u32 	[%r28+-20], %r29;
	st.shared.u32 	[%r31+-20], %r32;
	st.shared.u32 	[%r28+-16], %r29;
	st.shared.u32 	[%r31+-16], %r32;
	st.shared.u32 	[%r28+-12], %r29;
	st.shared.u32 	[%r31+-12], %r32;
	st.shared.u32 	[%r28+-8], %r29;
	st.shared.u32 	[%r31+-8], %r32;
	st.shared.u32 	[%r28+-4], %r29;
	st.shared.u32 	[%r31+-4], %r32;
	st.shared.u32 	[%r28], %r29;
	st.shared.u32 	[%r31], %r32;
	st.shared.u32 	[%r28+4], %r29;
	st.shared.u32 	[%r31+4], %r32;
	st.shared.u32 	[%r28+8], %r29;
	st.shared.u32 	[%r31+8], %r32;
	st.shared.u32 	[%r28+12], %r29;
	st.shared.u32 	[%r31+12], %r32;
	st.shared.u32 	[%r28+16], %r29;
	st.shared.u32 	[%r31+16], %r32;
	st.shared.u32 	[%r28+20], %r29;
	st.shared.u32 	[%r31+20], %r32;
	st.shared.u32 	[%r28+24], %r29;
	st.shared.u32 	[%r31+24], %r32;
	st.shared.u32 	[%r28+28], %r29;
	st.shared.u32 	[%r31+28], %r32;
	st.shared.u32 	[%r28+32], %r29;
	st.shared.u32 	[%r31+32], %r32;
	st.shared.u32 	[%r28+36], %r29;
	st.shared.u32 	[%r31+36], %r32;
	st.shared.u32 	[%r28+40], %r29;
	st.shared.u32 	[%r31+40], %r32;
	st.shared.u32 	[%r28+44], %r29;
	st.shared.u32 	[%r31+44], %r32;
	st.shared.u32 	[%r28+48], %r29;
	st.shared.u32 	[%r31+48], %r32;
	st.shared.u32 	[%r28+52], %r29;
	st.shared.u32 	[%r31+52], %r32;
	st.shared.u32 	[%r28+56], %r29;
	st.shared.u32 	[%r31+56], %r32;
	st.shared.u32 	[%r28+60], %r29;
	st.shared.u32 	[%r31+60], %r32;
	add.s32 	%r77, %r77, 128;
	setp.ne.s32 	%p2, %r77, 4160;
	@%p2 bra 	$L__BB0_2;
$L__BB0_3:
	bar.sync 	0;
	setp.lt.s32 	%p3, %r23, 1;
	@%p3 bra 	$L__BB0_37;
	shl.b32 	%r33, %r1, 2;
	mov.u32 	%r34, _ZZ7dkerneliiPiS_S_E8endTimes;
	add.s32 	%r4, %r34, %r33;
	setp.eq.s32 	%p4, %r23, 1;
	mov.b64 	%rd30, 0;
	@%p4 bra 	$L__BB0_26;
	and.b32  	%r35, %r23, 2147483646;
	neg.s32 	%r78, %r35;
	add.s64 	%rd29, %rd1, 4;
	add.s64 	%rd28, %rd2, 4;
	add.s64 	%rd27, %rd3, 4;
	mov.u32 	%r42, _ZZ7dkerneliiPiS_S_E7pRevMap;
$L__BB0_6:
	mov.b32 	%r36, 1024;
	st.shared.u32 	[_ZZ7dkerneliiPiS_S_E9firstFree], %r36;
	bar.sync 	0;
	ld.shared.u32 	%r37, [%r4];
	ld.shared.u32 	%r38, [_ZZ7dkerneliiPiS_S_E5start];
	setp.gt.u32 	%p5, %r37, %r38;
	@%p5 bra 	$L__BB0_8;
	atom.shared.min.u32 	%r39, [_ZZ7dkerneliiPiS_S_E9firstFree], %r1;
$L__BB0_8:
	bar.sync 	0;
	ld.global.u32 	%r40, [%rd27+-4];
	shl.b32 	%r41, %r40, 2;
	add.s32 	%r7, %r42, %r41;
	ld.shared.u32 	%r8, [%r7];
	setp.ne.s32 	%p6, %r8, -1;
	@%p6 bra 	$L__BB0_11;
	ld.shared.u32 	%r45, [_ZZ7dkerneliiPiS_S_E9firstFree];
	setp.ne.s32 	%p9, %r1, %r45;
	@%p9 bra 	$L__BB0_15;
	st.shared.u32 	[%r7], %r1;
	ld.shared.u32 	%r46, [_ZZ7dkerneliiPiS_S_E5start];
	ld.global.u32 	%r47, [%rd28+-4];
	add.s32 	%r48, %r47, %r46;
	st.shared.u32 	[%r4], %r48;
	st.global.u32 	[%rd29+-4], %r48;
	bra.uni 	$L__BB0_15;
$L__BB0_11:
	setp.ne.s32 	%p7, %r1, %r8;
	@%p7 bra 	$L__BB0_15;
	ld.shared.u32 	%r79, [_ZZ7dkerneliiPiS_S_E5start];
	ld.shared.u32 	%r10, [%r4];
	setp.ge.u32 	%p8, %r79, %r10;
	@%p8 bra 	$L__BB0_14;
	st.shared.u32 	[_ZZ7dkerneliiPiS_S_E5start], %r10;
	mov.u32 	%r79, %r10;
$L__BB0_14:
	ld.global.u32 	%r43, [%rd28+-4];
	add.s32 	%r44, %r43, %r79;
	st.shared.u32 	[%r4], %r44;
	st.global.u32 	[%rd29+-4], %r44;
$L__BB0_15:
	bar.sync 	0;
	mov.b32 	%r49, 1024;
	st.shared.u32 	[_ZZ7dkerneliiPiS_S_E9firstFree], %r49;
	bar.sync 	0;
	ld.shared.u32 	%r50, [%r4];
	ld.shared.u32 	%r51, [_ZZ7dkerneliiPiS_S_E5start];
	setp.gt.u32 	%p10, %r50, %r51;
	@%p10 bra 	$L__BB0_17;
	atom.shared.min.u32 	%r52, [_ZZ7dkerneliiPiS_S_E9firstFree], %r1;
$L__BB0_17:
	bar.sync 	0;
	ld.global.u32 	%r53, [%rd27];
	shl.b32 	%r54, %r53, 2;
	add.s32 	%r12, %r42, %r54;
	ld.shared.u32 	%r13, [%r12];
	setp.eq.s32 	%p11, %r13, -1;
	@%p11 bra 	$L__BB0_22;
	setp.ne.s32 	%p12, %r1, %r13;
	@%p12 bra 	$L__BB0_24;
	ld.shared.u32 	%r80, [_ZZ7dkerneliiPiS_S_E5start];
	ld.shared.u32 	%r15, [%r4];
	setp.ge.u32 	%p13, %r80, %r15;
	@%p13 bra 	$L__BB0_21;
	st.shared.u32 	[_ZZ7dkerneliiPiS_S_E5start], %r15;
	mov.u32 	%r80, %r15;
$L__BB0_21:
	ld.global.u32 	%r56, [%rd28];
	add.s32 	%r57, %r56, %r80;
	st.shared.u32 	[%r4], %r57;
	st.global.u32 	[%rd29], %r57;
	bra.uni 	$L__BB0_24;
$L__BB0_22:
	ld.shared.u32 	%r58, [_ZZ7dkerneliiPiS_S_E9firstFree];
	setp.ne.s32 	%p14, %r1, %r58;
	@%p14 bra 	$L__BB0_24;
	st.shared.u32 	[%r12], %r1;
	ld.shared.u32 	%r59, [_ZZ7dkerneliiPiS_S_E5start];
	ld.global.u32 	%r60, [%rd28];
	add.s32 	%r61, %r60, %r59;
	st.shared.u32 	[%r4], %r61;
	st.global.u32 	[%rd29], %r61;
$L__BB0_24:
	bar.sync 	0;
	add.s32 	%r78, %r78, 2;
	add.s64 	%rd29, %rd29, 8;
	add.s64 	%rd28, %rd28, 8;
	add.s64 	%rd27, %rd27, 8;
	setp.ne.s32 	%p15, %r78, 0;
	@%p15 bra 	$L__BB0_6;
	cvt.u64.u32 	%rd30, %r35;
$L__BB0_26:
	and.b32  	%r63, %r23, 1;
	setp.eq.b32 	%p16, %r63, 1;
	not.pred 	%p17, %p16;
	@%p17 bra 	$L__BB0_37;
	mov.b32 	%r64, 1024;
	st.shared.u32 	[_ZZ7dkerneliiPiS_S_E9firstFree], %r64;
	bar.sync 	0;
	ld.shared.u32 	%r65, [%r4];
	ld.shared.u32 	%r66, [_ZZ7dkerneliiPiS_S_E5start];
	setp.gt.u32 	%p18, %r65, %r66;
	@%p18 bra 	$L__BB0_29;
	atom.shared.min.u32 	%r67, [_ZZ7dkerneliiPiS_S_E9firstFree], %r1;
$L__BB0_29:
	bar.sync 	0;
	shl.b64 	%rd19, %rd30, 2;
	add.s64 	%rd20, %rd3, %rd19;
	ld.global.u32 	%r68, [%rd20];
	shl.b32 	%r69, %r68, 2;
	mov.u32 	%r70, _ZZ7dkerneliiPiS_S_E7pRevMap;
	add.s32 	%r18, %r70, %r69;
	ld.shared.u32 	%r19, [%r18];
	setp.eq.s32 	%p19, %r19, -1;
	@%p19 bra 	$L__BB0_34;
	setp.ne.s32 	%p20, %r1, %r19;
	@%p20 bra 	$L__BB0_36;
	ld.shared.u32 	%r81, [_ZZ7dkerneliiPiS_S_E5start];
	ld.shared.u32 	%r21, [%r4];
	setp.ge.u32 	%p21, %r81, %r21;
	@%p21 bra 	$L__BB0_33;
	st.shared.u32 	[_ZZ7dkerneliiPiS_S_E5start], %r21;
	mov.u32 	%r81, %r21;
$L__BB0_33:
	add.s64 	%rd22, %rd2, %rd19;
	ld.global.u32 	%r71, [%rd22];
	add.s32 	%r72, %r71, %r81;
	st.shared.u32 	[%r4], %r72;
	add.s64 	%rd23, %rd1, %rd19;
	st.global.u32 	[%rd23], %r72;
	bra.uni 	$L__BB0_36;
$L__BB0_34:
	ld.shared.u32 	%r73, [_ZZ7dkerneliiPiS_S_E9firstFree];
	setp.ne.s32 	%p22, %r1, %r73;
	@%p22 bra 	$L__BB0_36;
	st.shared.u32 	[%r18], %r1;
	ld.shared.u32 	%r74, [_ZZ7dkerneliiPiS_S_E5start];
	add.s64 	%rd25, %rd2, %rd19;
	ld.global.u32 	%r75, [%rd25];
	add.s32 	%r76, %r75, %r74;
	st.shared.u32 	[%r4], %r76;
	add.s64 	%rd26, %rd1, %rd19;
	st.global.u32 	[%rd26], %r76;
$L__BB0_36:
	bar.sync 	0;
$L__BB0_37:
	ret;

}


// ===== COMPILED SASS (sm_100) =====

	.target	sm_100

	.elftype	@"ET_EXEC"


//--------------------- .note.nv.tkinfo           --------------------------
	.section	.note.nv.tkinfo,"",@"SHT_NOTE"
	.sectionflags	@"SHF_NOTE_NV_TKINFO"
	.tkinfo
        /*0018*/ 	.word	0x00000002
        /*0030*/ 	.string	""
        /*0030*/ 	.string	"ptxas"
        /*0030*/ 	.string	"Cuda compilation tools, release 13.0, V13.0.88"
        /*0030*/ 	.string	"Build cuda_13.0.r13.0/compiler.36424714_0"
        /*0030*/ 	.string	"-arch sm_100 -m 64 "



//--------------------- .note.nv.cuinfo           --------------------------
	.section	.note.nv.cuinfo,"",@"SHT_NOTE"
	.sectionflags	@"SHF_NOTE_NV_CUINFO"
        /*0018*/ 	.short	0x0002
        /*001a*/ 	.short	0x0064
        /*001c*/ 	.short	0x0082
	.zero		2


//--------------------- .nv.info                  --------------------------
	.section	.nv.info,"",@"SHT_CUDA_INFO"
	.align	4


	//----- nvinfo : EIATTR_REGCOUNT
	.align		4
        /*0000*/ 	.byte	0x04, 0x2f
        /*0002*/ 	.short	(.L_1 - .L_0)
	.align		4
.L_0:
        /*0004*/ 	.word	index@(_Z7dkerneliiPiS_S_)
        /*0008*/ 	.word	0x00000014


	//----- nvinfo : EIATTR_FRAME_SIZE
	.align		4
.L_1:
        /*000c*/ 	.byte	0x04, 0x11
        /*000e*/ 	.short	(.L_3 - .L_2)
	.align		4
.L_2:
        /*0010*/ 	.word	index@(_Z7dkerneliiPiS_S_)
        /*0014*/ 	.word	0x00000000


	//----- nvinfo : EIATTR_MIN_STACK_SIZE
	.align		4
.L_3:
        /*0018*/ 	.byte	0x04, 0x12
        /*001a*/ 	.short	(.L_5 - .L_4)
	.align		4
.L_4:
        /*001c*/ 	.word	index@(_Z7dkerneliiPiS_S_)
        /*0020*/ 	.word	0x00000000
.L_5:


//--------------------- .nv.compat                --------------------------
	.section	.nv.compat,"",@"SHT_CUDA_COMPAT_INFO"
	.align	4
        /*0000*/ 	.byte	0x02, 0x09, 0x00, 0x00, 0x02, 0x02, 0x01, 0x00, 0x02, 0x05, 0x05, 0x00, 0x03, 0x07, 0x01, 0x01
        /*0010*/ 	.byte	0x02, 0x03, 0x00, 0x00, 0x02, 0x06, 0x01, 0x00, 0x04, 0x0b, 0x08, 0x00, 0x09, 0x00, 0x00, 0x00
        /*0020*/ 	.byte	0x00, 0x00, 0x00, 0x00


//--------------------- .nv.info._Z7dkerneliiPiS_S_ --------------------------
	.section	.nv.info._Z7dkerneliiPiS_S_,"",@"SHT_CUDA_INFO"
	.sectionflags	@""
	.align	4


	//----- nvinfo : EIATTR_CUDA_API_VERSION
	.align		4
        /*0000*/ 	.byte	0x04, 0x37
        /*0002*/ 	.short	(.L_7 - .L_6)
.L_6:
        /*0004*/ 	.word	0x00000082


	//----- nvinfo : EIATTR_KPARAM_INFO
	.align		4
.L_7:
        /*0008*/ 	.byte	0x04, 0x17
        /*000a*/ 	.short	(.L_9 - .L_8)
.L_8:
        /*000c*/ 	.word	0x00000000
        /*0010*/ 	.short	0x0004
        /*0012*/ 	.short	0x0018
        /*0014*/ 	.byte	0x00, 0xf5, 0x21, 0x00


	//----- nvinfo : EIATTR_KPARAM_INFO
	.align		4
.L_9:
        /*0018*/ 	.byte	0x04, 0x17
        /*001a*/ 	.short	(.L_11 - .L_10)
.L_10:
        /*001c*/ 	.word	0x00000000
        /*0020*/ 	.short	0x0003
        /*0022*/ 	.short	0x0010
        /*0024*/ 	.byte	0x00, 0xf5, 0x21, 0x00


	//----- nvinfo : EIATTR_KPARAM_INFO
	.align		4
.L_11:
        /*0028*/ 	.byte	0x04, 0x17
        /*002a*/ 	.short	(.L_13 - .L_12)
.L_12:
        /*002c*/ 	.word	0x00000000
        /*0030*/ 	.short	0x0002
        /*0032*/ 	.short	0x0008
        /*0034*/ 	.byte	0x00, 0xf5, 0x21, 0x00


	//----- nvinfo : EIATTR_KPARAM_INFO
	.align		4
.L_13:
        /*0038*/ 	.byte	0x04, 0x17
        /*003a*/ 	.short	(.L_15 - .L_14)
.L_14:
        /*003c*/ 	.word	0x00000000
        /*0040*/ 	.short	0x0001
        /*0042*/ 	.short	0x0004
        /*0044*/ 	.byte	0x00, 0xf0, 0x11, 0x00


	//----- nvinfo : EIATTR_KPARAM_INFO
	.align		4
.L_15:
        /*0048*/ 	.byte	0x04, 0x17
        /*004a*/ 	.short	(.L_17 - .L_16)
.L_16:
        /*004c*/ 	.word	0x00000000
        /*0050*/ 	.short	0x0000
        /*0052*/ 	.short	0x0000
        /*0054*/ 	.byte	0x00, 0xf0, 0x11, 0x00


	//----- nvinfo : EIATTR_SPARSE_MMA_MASK
	.align		4
.L_17:
        /*0058*/ 	.byte	0x03, 0x50
        /*005a*/ 	.short	0x0000


	//----- nvinfo : EIATTR_MAXREG_COUNT
	.align		4
        /*005c*/ 	.byte	0x03, 0x1b
        /*005e*/ 	.short	0x00ff


	//----- nvinfo : EIATTR_NUM_BARRIERS
	.align		4
        /*0060*/ 	.byte	0x02, 0x4c
        /*0062*/ 	.byte	0x01
	.zero		1


	//----- nvinfo : EIATTR_MERCURY_ISA_VERSION
	.align		4
        /*0064*/ 	.byte	0x03, 0x5f
        /*0066*/ 	.short	0x0101


	//----- nvinfo : EIATTR_INT_WARP_WIDE_INSTR_OFFSETS
	.align		4
        /*0068*/ 	.byte	0x04, 0x31
        /*006a*/ 	.short	(.L_19 - .L_18)


	//   ....[0]....
.L_18:
        /*006c*/ 	.word	0x00000810


	//   ....[1]....
        /*0070*/ 	.word	0x00000820


	//   ....[2]....
        /*0074*/ 	.word	0x00000bd0


	//   ....[3]....
        /*0078*/ 	.word	0x00000be0


	//   ....[4]....
        /*007c*/ 	.word	0x00000f80


	//   ....[5]....
        /*0080*/ 	.word	0x00000f90


	//----- nvinfo : EIATTR_VRC_CTA_INIT_COUNT
	.align		4
.L_19:
        /*0084*/ 	.byte	0x02, 0x4a
	.zero		1
	.zero		1


	//----- nvinfo : EIATTR_EXIT_INSTR_OFFSETS
	.align		4
        /*0088*/ 	.byte	0x04, 0x1c
        /*008a*/ 	.short	(.L_21 - .L_20)


	//   ....[0]....
.L_20:
        /*008c*/ 	.word	0x00000580


	//   ....[1]....
        /*0090*/ 	.word	0x00000ed0


	//   ....[2]....
        /*0094*/ 	.word	0x00001300


	//----- nvinfo : EIATTR_CRS_STACK_SIZE
	.align		4
.L_21:
        /*0098*/ 	.byte	0x04, 0x1e
        /*009a*/ 	.short	(.L_23 - .L_22)
.L_22:
        /*009c*/ 	.word	0x00000000


	//----- nvinfo : EIATTR_CBANK_PARAM_SIZE
	.align		4
.L_23:
        /*00a0*/ 	.byte	0x03, 0x19
        /*00a2*/ 	.short	0x0020


	//----- nvinfo : EIATTR_PARAM_CBANK
	.align		4
        /*00a4*/ 	.byte	0x04, 0x0a
        /*00a6*/ 	.short	(.L_25 - .L_24)
	.align		4
.L_24:
        /*00a8*/ 	.word	index@(.nv.constant0._Z7dkerneliiPiS_S_)
        /*00ac*/ 	.short	0x0380
        /*00ae*/ 	.short	0x0020


	//----- nvinfo : EIATTR_SW_WAR
	.align		4
.L_25:
        /*00b0*/ 	.byte	0x04, 0x36
        /*00b2*/ 	.short	(.L_27 - .L_26)
.L_26:
        /*00b4*/ 	.word	0x00000008
.L_27:


//--------------------- .nv.callgraph             --------------------------
	.section	.nv.callgraph,"",@"SHT_CUDA_CALLGRAPH"
	.align	4
	.sectionentsize	8
	.align		4
        /*0000*/ 	.word	0x00000000
	.align		4
        /*0004*/ 	.word	0xffffffff
	.align		4
        /*0008*/ 	.word	0x00000000
	.align		4
        /*000c*/ 	.word	0xfffffffe
	.align		4
        /*0010*/ 	.word	0x00000000
	.align		4
        /*0014*/ 	.word	0xfffffffd
	.align		4
        /*0018*/ 	.word	0x00000000
	.align		4
        /*001c*/ 	.word	0xfffffffc


//--------------------- .text._Z7dkerneliiPiS_S_  --------------------------
	.section	.text._Z7dkerneliiPiS_S_,"ax",@progbits
	.align	128
        .global         _Z7dkerneliiPiS_S_
        .type           _Z7dkerneliiPiS_S_,@function
        .size           _Z7dkerneliiPiS_S_,(.L_x_21 - _Z7dkerneliiPiS_S_)
        .other          _Z7dkerneliiPiS_S_,@"STO_CUDA_ENTRY STV_DEFAULT"
_Z7dkerneliiPiS_S_:
.text._Z7dkerneliiPiS_S_:
[----:B------:R-:W-:Y:S01]  /*0000*/  LDC R1, c[0x0][0x37c] ;  /* 0x0000df00ff017b82 */ /* 0x000fe20000000800 */
[----:B------:R-:W0:Y:S07]  /*0010*/  S2R R8, SR_TID.X ;  /* 0x0000000000087919 */ /* 0x000e2e0000002100 */
[----:B------:R-:W1:Y:S01]  /*0020*/  LDC R4, c[0x0][0x384] ;  /* 0x0000e100ff047b82 */ /* 0x000e620000000800 */
[----:B------:R-:W-:Y:S01]  /*0030*/  BSSY.RECONVERGENT B0, `(.L_x_0) ;  /* 0x0000053000007945 */ /* 0x000fe20003800200 */
[----:B-1----:R-:W-:-:S02]  /*0040*/  ISETP.GE.AND P1, PT, R4, 0x1, PT ;  /* 0x000000010400780c */ /* 0x002fc40003f26270 */
[----:B0-----:R-:W-:-:S13]  /*0050*/  ISETP.NE.AND P0, PT, R8, RZ, PT ;  /* 0x000000ff0800720c */ /* 0x001fda0003f05270 */
[----:B------:R-:W-:Y:S05]  /*0060*/  @P0 BRA `(.L_x_1) ;  /* 0x00000004003c0947 */ /* 0x000fea0003800000 */
[----:B------:R-:W0:Y:S01]  /*0070*/  S2UR UR6, SR_CgaCtaId ;  /* 0x00000000000679c3 */ /* 0x000e220000008800 */
[----:B------:R-:W-:Y:S01]  /*0080*/  UMOV UR4, 0x400 ;  /* 0x0000040000047882 */ /* 0x000fe20000000000 */
[----:B------:R-:W-:Y:S02]  /*0090*/  IMAD.MOV.U32 R2, RZ, RZ, 0x400 ;  /* 0x00000400ff027424 */ /* 0x000fe400078e00ff */
[----:B------:R-:W-:Y:S02]  /*00a0*/  IMAD.MOV.U32 R3, RZ, RZ, RZ ;  /* 0x000000ffff037224 */ /* 0x000fe400078e00ff */
[----:B------:R-:W-:Y:S01]  /*00b0*/  IMAD.MOV.U32 R0, RZ, RZ, 0x40 ;  /* 0x00000040ff007424 */ /* 0x000fe200078e00ff */
[----:B0-----:R-:W-:-:S09]  /*00c0*/  ULEA UR5, UR6, UR4, 0x18 ;  /* 0x0000000406057291 */ /* 0x001fd2000f8ec0ff */
[----:B------:R0:W-:Y:S01]  /*00d0*/  STS.64 [UR5], R2 ;  /* 0x00000002ff007988 */ /* 0x0001e20008000a05 */
[----:B------:R-:W-:Y:S02]  /*00e0*/  UIADD3 UR5, UPT, UPT, UR4, 0x8, URZ ;  /* 0x0000000804057890 */ /* 0x000fe4000fffe0ff */
[----:B------:R-:W-:Y:S02]  /*00f0*/  UIADD3 UR4, UPT, UPT, UR4, 0x1008, URZ ;  /* 0x0000100804047890 */ /* 0x000fe4000fffe0ff */
[----:B------:R-:W-:Y:S02]  /*0100*/  ULEA UR5, UR6, UR5, 0x18 ;  /* 0x0000000506057291 */ /* 0x000fe4000f8ec0ff */
[----:B------:R-:W-:-:S12]  /*0110*/  ULEA UR4, UR6, UR4, 0x18 ;  /* 0x0000000406047291 */ /* 0x000fd8000f8ec0ff */
.L_x_2:
[----:B0-----:R-:W-:-:S05]  /*0120*/  IMAD.MOV.U32 R3, RZ, RZ, -0x1 ;  /* 0xffffffffff037424 */ /* 0x001fca00078e00ff */
[----:B------:R-:W-:Y:S04]  /*0130*/  STS [R0+UR5+-0x40], R3 ;  /* 0xffffc00300007988 */ /* 0x000fe80008000805 */
[----:B------:R-:W-:Y:S04]  /*0140*/  STS [R0+UR4+-0x40], RZ ;  /* 0xffffc0ff00007988 */ /* 0x000fe80008000804 */
        /* <DEDUP_REMOVED lines=30> */
[----:B------:R-:W-:Y:S04]  /*0330*/  STS [R0+UR5], R3 ;  /* 0x0000000300007988 */ /* 0x000fe80008000805 */
[----:B------:R-:W-:Y:S04]  /*0340*/  STS [R0+UR4], RZ ;  /* 0x000000ff00007988 */ /* 0x000fe80008000804 */
[----:B------:R-:W-:Y:S04]  /*0350*/  STS [R0+UR5+0x4], R3 ;  /* 0x0000040300007988 */ /* 0x000fe80008000805 */
[----:B------:R-:W-:Y:S04]  /*0360*/  STS [R0+UR4+0x4], RZ ;  /* 0x000004ff00007988 */ /* 0x000fe80008000804 */
        /* <DEDUP_REMOVED lines=27> */
[----:B------:R0:W-:Y:S02]  /*0520*/  STS [R0+UR4+0x3c], RZ ;  /* 0x00003cff00007988 */ /* 0x0001e40008000804 */
[----:B0-----:R-:W-:-:S05]  /*0530*/  VIADD R0, R0, 0x80 ;  /* 0x0000008000007836 */ /* 0x001fca0000000000 */
[----:B------:R-:W-:-:S13]  /*0540*/  ISETP.NE.AND P0, PT, R0, 0x1040, PT ;  /* 0x000010400000780c */ /* 0x000fda0003f05270 */
[----:B------:R-:W-:Y:S05]  /*0550*/  @P0 BRA `(.L_x_2) ;  /* 0xfffffff800f00947 */ /* 0x000fea000383ffff */
.L_x_1:
[----:B------:R-:W-:Y:S05]  /*0560*/  BSYNC.RECONVERGENT B0 ;  /* 0x0000000000007941 */ /* 0x000fea0003800200 */
.L_x_0:
[----:B------:R-:W-:Y:S06]  /*0570*/  BAR.SYNC.DEFER_BLOCKING 0x0 ;  /* 0x0000000000007b1d */ /* 0x000fec0000010000 */
[----:B------:R-:W-:Y:S05]  /*0580*/  @!P1 EXIT ;  /* 0x000000000000994d */ /* 0x000fea0003800000 */
[----:B------:R-:W0:Y:S01]  /*0590*/  S2UR UR11, SR_CgaCtaId ;  /* 0x00000000000b79c3 */ /* 0x000e220000008800 */
[----:B------:R-:W-:Y:S01]  /*05a0*/  UMOV UR10, 0x400 ;  /* 0x00000400000a7882 */ /* 0x000fe20000000000 */
[----:B------:R-:W-:Y:S01]  /*05b0*/  ISETP.NE.AND P0, PT, R4, 0x1, PT ;  /* 0x000000010400780c */ /* 0x000fe20003f05270 */
[----:B------:R-:W-:Y:S01]  /*05c0*/  UIADD3 UR4, UPT, UPT, UR10, 0x1008, URZ ;  /* 0x000010080a047890 */ /* 0x000fe2000fffe0ff */
[----:B------:R-:W-:Y:S01]  /*05d0*/  CS2R R10, SRZ ;  /* 0x00000000000a7805 */ /* 0x000fe2000001ff00 */
[----:B------:R-:W1:Y:S02]  /*05e0*/  LDCU.64 UR16, c[0x0][0x358] ;  /* 0x00006b00ff1077ac */ /* 0x000e640008000a00 */
[----:B0-----:R-:W-:-:S06]  /*05f0*/  ULEA UR4, UR11, UR4, 0x18 ;  /* 0x000000040b047291 */ /* 0x001fcc000f8ec0ff */
[----:B------:R-:W-:Y:S02]  /*0600*/  LEA R0, R8, UR4, 0x2 ;  /* 0x0000000408007c11 */ /* 0x000fe4000f8e10ff */
[----:B-1----:R-:W-:Y:S05]  /*0610*/  @!P0 BRA `(.L_x_3) ;  /* 0x0000000800208947 */ /* 0x002fea0003800000 */
[----:B------:R-:W0:Y:S01]  /*0620*/  LDCU.128 UR12, c[0x0][0x390] ;  /* 0x00007200ff0c77ac */ /* 0x000e220008000c00 */
[----:B------:R-:W-:Y:S01]  /*0630*/  LOP3.LUT R10, R4, 0x7ffffffe, RZ, 0xc0, !PT ;  /* 0x7ffffffe040a7812 */ /* 0x000fe200078ec0ff */
[----:B------:R-:W1:Y:S04]  /*0640*/  LDCU.64 UR6, c[0x0][0x388] ;  /* 0x00007100ff0677ac */ /* 0x000e680008000a00 */
[----:B------:R-:W-:Y:S01]  /*0650*/  IMAD.MOV R9, RZ, RZ, -R10 ;  /* 0x000000ffff097224 */ /* 0x000fe200078e0a0a */
[----:B0-----:R-:W-:Y:S02]  /*0660*/  UIADD3 UR8, UP0, UPT, UR14, 0x4, URZ ;  /* 0x000000040e087890 */ /* 0x001fe4000ff1e0ff */
[----:B------:R-:W-:Y:S02]  /*0670*/  UIADD3 UR4, UP2, UPT, UR12, 0x4, URZ ;  /* 0x000000040c047890 */ /* 0x000fe4000ff5e0ff */
[----:B-1----:R-:W-:-:S02]  /*0680*/  UIADD3 UR6, UP1, UPT, UR6, 0x4, URZ ;  /* 0x0000000406067890 */ /* 0x002fc4000ff3e0ff */
[----:B------:R-:W-:Y:S01]  /*0690*/  UIADD3.X UR9, UPT, UPT, URZ, UR15, URZ, UP0, !UPT ;  /* 0x0000000fff097290 */ /* 0x000fe200087fe4ff */
[----:B------:R-:W-:Y:S01]  /*06a0*/  IMAD.U32 R12, RZ, RZ, UR8 ;  /* 0x00000008ff0c7e24 */ /* 0x000fe2000f8e00ff */
[----:B------:R-:W-:Y:S01]  /*06b0*/  UIADD3.X UR5, UPT, UPT, URZ, UR13, URZ, UP2, !UPT ;  /* 0x0000000dff057290 */ /* 0x000fe200097fe4ff */
[----:B------:R-:W-:Y:S01]  /*06c0*/  IMAD.U32 R4, RZ, RZ, UR4 ;  /* 0x00000004ff047e24 */ /* 0x000fe2000f8e00ff */
[----:B------:R-:W-:Y:S01]  /*06d0*/  UIADD3.X UR7, UPT, UPT, URZ, UR7, URZ, UP1, !UPT ;  /* 0x00000007ff077290 */ /* 0x000fe20008ffe4ff */
[----:B------:R-:W-:Y:S01]  /*06e0*/  IMAD.U32 R6, RZ, RZ, UR6 ;  /* 0x00000006ff067e24 */ /* 0x000fe2000f8e00ff */
[----:B------:R-:W-:Y:S01]  /*06f0*/  UIADD3 UR12, UPT, UPT, UR10, 0x8, URZ ;  /* 0x000000080a0c7890 */ /* 0x000fe2000fffe0ff */
[----:B------:R-:W-:Y:S01]  /*0700*/  IMAD.U32 R13, RZ, RZ, UR9 ;  /* 0x00000009ff0d7e24 */ /* 0x000fe2000f8e00ff */
[----:B------:R-:W-:Y:S01]  /*0710*/  ULEA UR13, UR11, UR10, 0x18 ;  /* 0x0000000a0b0d7291 */ /* 0x000fe2000f8ec0ff */
[----:B------:R-:W-:Y:S01]  /*0720*/  IMAD.U32 R5, RZ, RZ, UR5 ;  /* 0x00000005ff057e24 */ /* 0x000fe2000f8e00ff */
[----:B------:R-:W-:Y:S01]  /*0730*/  ULEA UR12, UR11, UR12, 0x18 ;  /* 0x0000000c0b0c7291 */ /* 0x000fe2000f8ec0ff */
[----:B------:R-:W-:-:S11]  /*0740*/  IMAD.U32 R7, RZ, RZ, UR7 ;  /* 0x00000007ff077e24 */ /* 0x000fd6000f8e00ff */
.L_x_14:
[----:B------:R-:W-:Y:S01]  /*0750*/  IMAD.MOV.U32 R11, RZ, RZ, 0x400 ;  /* 0x00000400ff0b7424 */ /* 0x000fe200078e00ff */
[----:B------:R-:W-:Y:S04]  /*0760*/  BSSY.RECONVERGENT B0, `(.L_x_4) ;  /* 0x0000013000007945 */ /* 0x000fe80003800200 */
[----:B------:R-:W-:Y:S01]  /*0770*/  STS [UR13], R11 ;  /* 0x0000000bff007988 */ /* 0x000fe2000800080d */
[----:B------:R-:W-:Y:S06]  /*0780*/  BAR.SYNC.DEFER_BLOCKING 0x0 ;  /* 0x0000000000007b1d */ /* 0x000fec0000010000 */
[----:B------:R-:W-:Y:S04]  /*0790*/  LDS R2, [R0] ;  /* 0x0000000000027984 */ /* 0x000fe80000000800 */
[----:B------:R-:W0:Y:S02]  /*07a0*/  LDS R3, [UR13+0x4] ;  /* 0x0000040dff037984 */ /* 0x000e240008000800 */
[----:B0-----:R-:W-:Y:S01]  /*07b0*/  ISETP.GT.U32.AND P0, PT, R2, R3, PT ;  /* 0x000000030200720c */ /* 0x001fe20003f04070 */
[----:B------:R-:W-:-:S02]  /*07c0*/  IMAD.MOV.U32 R2, RZ, RZ, R4 ;  /* 0x000000ffff027224 */ /* 0x000fc400078e0004 */
[----:B------:R-:W-:-:S10]  /*07d0*/  IMAD.MOV.U32 R3, RZ, RZ, R5 ;  /* 0x000000ffff037224 */ /* 0x000fd400078e0005 */
[----:B------:R-:W-:Y:S05]  /*07e0*/  @P0 BRA `(.L_x_5) ;  /* 0x0000000000280947 */ /* 0x000fea0003800000 */
[----:B------:R-:W0:Y:S01]  /*07f0*/  S2R R4, SR_LANEID ;  /* 0x0000000000047919 */ /* 0x000e220000000000 */
[----:B------:R-:W1:Y:S01]  /*0800*/  S2UR UR5, SR_CgaCtaId ;  /* 0x00000000000579c3 */ /* 0x000e620000008800 */
[----:B------:R-:W-:Y:S01]  /*0810*/  VOTEU.ANY UR4, UPT, PT ;  /* 0x0000000000047886 */ /* 0x000fe200038e0100 */
[----:B------:R-:W-:Y:S01]  /*0820*/  CREDUX.MIN UR6, R8 ;  /* 0x00000000080672cc */ /* 0x000fe20000008000 */
[----:B------:R-:W-:-:S06]  /*0830*/  UFLO.U32 UR4, UR4 ;  /* 0x00000004000472bd */ /* 0x000fcc00080e0000 */
[----:B0-----:R-:W-:Y:S01]  /*0840*/  ISETP.EQ.U32.AND P0, PT, R4, UR4, PT ;  /* 0x0000000404007c0c */ /* 0x001fe2000bf02070 */
[----:B------:R-:W-:-:S05]  /*0850*/  UMOV UR4, 0x400 ;  /* 0x0000040000047882 */ /* 0x000fca0000000000 */
[----:B------:R-:W-:Y:S01]  /*0860*/  IMAD.U32 R4, RZ, RZ, UR6 ;  /* 0x00000006ff047e24 */ /* 0x000fe2000f8e00ff */
[----:B-1----:R-:W-:-:S09]  /*0870*/  ULEA UR4, UR5, UR4, 0x18 ;  /* 0x0000000405047291 */ /* 0x002fd2000f8ec0ff */
[----:B------:R0:W-:Y:S03]  /*0880*/  @P0 ATOMS.MIN RZ, [UR4], R4 ;  /* 0x00000004ffff098c */ /* 0x0001e60008800004 */
.L_x_5:
[----:B------:R-:W-:Y:S05]  /*0890*/  BSYNC.RECONVERGENT B0 ;  /* 0x0000000000007941 */ /* 0x000fea0003800200 */
.L_x_4:
[----:B------:R-:W-:Y:S06]  /*08a0*/  BAR.SYNC.DEFER_BLOCKING 0x0 ;  /* 0x0000000000007b1d */ /* 0x000fec0000010000 */
[----:B0-----:R-:W2:Y:S01]  /*08b0*/  LDG.E R4, desc[UR16][R2.64+-0x4] ;  /* 0xfffffc1002047981 */ /* 0x001ea2000c1e1900 */
[----:B------:R-:W-:Y:S01]  /*08c0*/  VIADD R9, R9, 0x2 ;  /* 0x0000000209097836 */ /* 0x000fe20000000000 */
[----:B------:R-:W-:Y:S01]  /*08d0*/  BSSY.RECONVERGENT B0, `(.L_x_6) ;  /* 0x0000023000007945 */ /* 0x000fe20003800200 */
[----:B------:R-:W-:-:S03]  /*08e0*/  IMAD.MOV.U32 R5, RZ, RZ, R13 ;  /* 0x000000ffff057224 */ /* 0x000fc600078e000d */
[----:B------:R-:W-:Y:S02]  /*08f0*/  ISETP.NE.AND P0, PT, R9, RZ, PT ;  /* 0x000000ff0900720c */ /* 0x000fe40003f05270 */
[----:B--2---:R-:W-:Y:S01]  /*0900*/  LEA R15, R4, UR12, 0x2 ;  /* 0x0000000c040f7c11 */ /* 0x004fe2000f8e10ff */
[----:B------:R-:W-:-:S04]  /*0910*/  IMAD.MOV.U32 R4, RZ, RZ, R12 ;  /* 0x000000ffff047224 */ /* 0x000fc800078e000c */
[----:B------:R-:W0:Y:S02]  /*0920*/  LDS R17, [R15] ;  /* 0x000000000f117984 */ /* 0x000e240000000800 */
[----:B0-----:R-:W-:-:S13]  /*0930*/  ISETP.NE.AND P1, PT, R17, -0x1, PT ;  /* 0xffffffff1100780c */ /* 0x001fda0003f25270 */
[----:B------:R-:W-:Y:S05]  /*0940*/  @P1 BRA `(.L_x_7) ;  /* 0x0000000000341947 */ /* 0x000fea0003800000 */
[----:B------:R-:W0:Y:S01]  /*0950*/  S2UR UR5, SR_CgaCtaId ;  /* 0x00000000000579c3 */ /* 0x000e220000008800 */
[----:B------:R-:W-:Y:S02]  /*0960*/  UMOV UR4, 0x400 ;  /* 0x0000040000047882 */ /* 0x000fe40000000000 */
[----:B0-----:R-:W-:-:S09]  /*0970*/  ULEA UR4, UR5, UR4, 0x18 ;  /* 0x0000000405047291 */ /* 0x001fd2000f8ec0ff */
[----:B------:R-:W0:Y:S02]  /*0980*/  LDS R13, [UR4] ;  /* 0x00000004ff0d7984 */ /* 0x000e240008000800 */
[----:B0-----:R-:W-:-:S13]  /*0990*/  ISETP.NE.AND P1, PT, R8, R13, PT ;  /* 0x0000000d0800720c */ /* 0x001fda0003f25270 */
[----:B------:R-:W-:Y:S05]  /*09a0*/  @P1 BRA `(.L_x_8) ;  /* 0x0000000000541947 */ /* 0x000fea0003800000 */
[----:B------:R-:W2:Y:S04]  /*09b0*/  LDG.E R13, desc[UR16][R6.64+-0x4] ;  /* 0xfffffc10060d7981 */ /* 0x000ea8000c1e1900 */
[----:B------:R-:W-:Y:S04]  /*09c0*/  STS [R15], R8 ;  /* 0x000000080f007388 */ /* 0x000fe80000000800 */
[----:B------:R-:W2:Y:S02]  /*09d0*/  LDS R12, [UR4+0x4] ;  /* 0x00000404ff0c7984 */ /* 0x000ea40008000800 */
[----:B--2---:R-:W-:-:S05]  /*09e0*/  IMAD.IADD R13, R12, 0x1, R13 ;  /* 0x000000010c0d7824 */ /* 0x004fca00078e020d */
[----:B------:R0:W-:Y:S04]  /*09f0*/  STS [R0], R13 ;  /* 0x0000000d00007388 */ /* 0x0001e80000000800 */
[----:B------:R0:W-:Y:S01]  /*0a00*/  STG.E desc[UR16][R4.64+-0x4], R13 ;  /* 0xfffffc0d04007986 */ /* 0x0001e2000c101910 */
[----:B------:R-:W-:Y:S05]  /*0a10*/  BRA `(.L_x_8) ;  /* 0x0000000000387947 */ /* 0x000fea0003800000 */
.L_x_7:
[----:B------:R-:W-:-:S13]  /*0a20*/  ISETP.NE.AND P1, PT, R8, R17, PT ;  /* 0x000000110800720c */ /* 0x000fda0003f25270 */
[----:B------:R-:W-:Y:S05]  /*0a30*/  @P1 BRA `(.L_x_8) ;  /* 0x0000000000301947 */ /* 0x000fea0003800000 */
[----:B------:R-:W2:Y:S01]  /*0a40*/  LDG.E R13, desc[UR16][R6.64+-0x4] ;  /* 0xfffffc10060d7981 */ /* 0x000ea2000c1e1900 */
[----:B------:R-:W0:Y:S01]  /*0a50*/  S2UR UR5, SR_CgaCtaId ;  /* 0x00000000000579c3 */ /* 0x000e220000008800 */
[----:B------:R-:W-:Y:S02]  /*0a60*/  UMOV UR4, 0x400 ;  /* 0x0000040000047882 */ /* 0x000fe40000000000 */
[----:B------:R-:W-:Y:S01]  /*0a70*/  LDS R15, [R0] ;  /* 0x00000000000f7984 */ /* 0x000fe20000000800 */
[----:B0-----:R-:W-:-:S09]  /*0a80*/  ULEA UR4, UR5, UR4, 0x18 ;  /* 0x0000000405047291 */ /* 0x001fd2000f8ec0ff */
[----:B------:R-:W0:Y:S02]  /*0a90*/  LDS R12, [UR4+0x4] ;  /* 0x00000404ff0c7984 */ /* 0x000e240008000800 */
[----:B0-----:R-:W-:-:S13]  /*0aa0*/  ISETP.GE.U32.AND P1, PT, R12, R15, PT ;  /* 0x0000000f0c00720c */ /* 0x001fda0003f26070 */
[----:B------:R-:W-:Y:S01]  /*0ab0*/  @!P1 IMAD.MOV.U32 R12, RZ, RZ, R15 ;  /* 0x000000ffff0c9224 */ /* 0x000fe200078e000f */
[----:B------:R1:W-:Y:S03]  /*0ac0*/  @!P1 STS [UR4+0x4], R15 ;  /* 0x0000040fff009988 */ /* 0x0003e60008000804 */
[----:B--2---:R-:W-:-:S05]  /*0ad0*/  IMAD.IADD R13, R13, 0x1, R12 ;  /* 0x000000010d0d7824 */ /* 0x004fca00078e020c */
[----:B------:R1:W-:Y:S04]  /*0ae0*/  STS [R0], R13 ;  /* 0x0000000d00007388 */ /* 0x0003e80000000800 */
[----:B------:R1:W-:Y:S02]  /*0af0*/  STG.E desc[UR16][R4.64+-0x4], R13 ;  /* 0xfffffc0d04007986 */ /* 0x0003e4000c101910 */
.L_x_8:
[----:B------:R-:W-:Y:S05]  /*0b00*/  BSYNC.RECONVERGENT B0 ;  /* 0x0000000000007941 */ /* 0x000fea0003800200 */
.L_x_6:
[----:B------:R-:W2:Y:S08]  /*0b10*/  S2UR UR11, SR_CgaCtaId ;  /* 0x00000000000b79c3 */ /* 0x000eb00000008800 */
[----:B------:R-:W-:Y:S06]  /*0b20*/  BAR.SYNC.DEFER_BLOCKING 0x0 ;  /* 0x0000000000007b1d */ /* 0x000fec0000010000 */
[----:B------:R-:W-:Y:S01]  /*0b30*/  UMOV UR10, 0x400 ;  /* 0x00000400000a7882 */ /* 0x000fe20000000000 */
[----:B------:R-:W-:Y:S01]  /*0b40*/  BSSY.RECONVERGENT B0, `(.L_x_9) ;  /* 0x000000f000007945 */ /* 0x000fe20003800200 */
[----:B--2---:R-:W-:-:S09]  /*0b50*/  ULEA UR13, UR11, UR10, 0x18 ;  /* 0x0000000a0b0d7291 */ /* 0x004fd2000f8ec0ff */
[----:B------:R-:W-:Y:S01]  /*0b60*/  STS [UR13], R11 ;  /* 0x0000000bff007988 */ /* 0x000fe2000800080d */
[----:B------:R-:W-:Y:S06]  /*0b70*/  BAR.SYNC.DEFER_BLOCKING 0x0 ;  /* 0x0000000000007b1d */ /* 0x000fec0000010000 */
[----:B------:R-:W-:Y:S04]  /*0b80*/  LDS R12, [R0] ;  /* 0x00000000000c7984 */ /* 0x000fe80000000800 */
[----:B01----:R-:W0:Y:S02]  /*0b90*/  LDS R13, [UR13+0x4] ;  /* 0x0000040dff0d7984 */ /* 0x003e240008000800 */
[----:B0-----:R-:W-:-:S13]  /*0ba0*/  ISETP.GT.U32.AND P1, PT, R12, R13, PT ;  /* 0x0000000d0c00720c */ /* 0x001fda0003f24070 */
[----:B------:R-:W-:Y:S05]  /*0bb0*/  @P1 BRA `(.L_x_10) ;  /* 0x00000000001c1947 */ /* 0x000fea0003800000 */
[----:B------:R-:W0:Y:S01]  /*0bc0*/  S2R R11, SR_LANEID ;  /* 0x00000000000b7919 */ /* 0x000e220000000000 */
[----:B------:R-:W-:Y:S01]  /*0bd0*/  VOTEU.ANY UR4, UPT, PT ;  /* 0x0000000000047886 */ /* 0x000fe200038e0100 */
[----:B------:R-:W-:Y:S01]  /*0be0*/  CREDUX.MIN UR5, R8 ;  /* 0x00000000080572cc */ /* 0x000fe20000008000 */
[----:B------:R-:W-:-:S06]  /*0bf0*/  UFLO.U32 UR4, UR4 ;  /* 0x00000004000472bd */ /* 0x000fcc00080e0000 */
[----:B0-----:R-:W-:-:S06]  /*0c00*/  ISETP.EQ.U32.AND P1, PT, R11, UR4, PT ;  /* 0x000000040b007c0c */ /* 0x001fcc000bf22070 */
[----:B------:R-:W-:-:S07]  /*0c10*/  IMAD.U32 R11, RZ, RZ, UR5 ;  /* 0x00000005ff0b7e24 */ /* 0x000fce000f8e00ff */
[----:B------:R0:W-:Y:S02]  /*0c20*/  @P1 ATOMS.MIN RZ, [UR13], R11 ;  /* 0x0000000bffff198c */ /* 0x0001e4000880000d */
.L_x_10:
[----:B------:R-:W-:Y:S05]  /*0c30*/  BSYNC.RECONVERGENT B0 ;  /* 0x0000000000007941 */ /* 0x000fea0003800200 */
.L_x_9:
[----:B------:R-:W-:Y:S06]  /*0c40*/  BAR.SYNC.DEFER_BLOCKING 0x0 ;  /* 0x0000000000007b1d */ /* 0x000fec0000010000 */
[----:B0-----:R-:W2:Y:S01]  /*0c50*/  LDG.E R11, desc[UR16][R2.64] ;  /* 0x00000010020b7981 */ /* 0x001ea2000c1e1900 */
[----:B------:R-:W-:Y:S01]  /*0c60*/  BSSY.RECONVERGENT B0, `(.L_x_11) ;  /* 0x000001a000007945 */ /* 0x000fe20003800200 */
[----:B--2---:R-:W-:-:S05]  /*0c70*/  LEA R13, R11, UR12, 0x2 ;  /* 0x0000000c0b0d7c11 */ /* 0x004fca000f8e10ff */
[----:B------:R-:W0:Y:S02]  /*0c80*/  LDS R11, [R13] ;  /* 0x000000000d0b7984 */ /* 0x000e240000000800 */
[----:B0-----:R-:W-:-:S13]  /*0c90*/  ISETP.NE.AND P1, PT, R11, -0x1, PT ;  /* 0xffffffff0b00780c */ /* 0x001fda0003f25270 */
[----:B------:R-:W-:Y:S05]  /*0ca0*/  @!P1 BRA `(.L_x_12) ;  /* 0x0000000000309947 */ /* 0x000fea0003800000 */
[----:B------:R-:W-:-:S13]  /*0cb0*/  ISETP.NE.AND P1, PT, R8, R11, PT ;  /* 0x0000000b0800720c */ /* 0x000fda0003f25270 */
[----:B------:R-:W-:Y:S05]  /*0cc0*/  @P1 BRA `(.L_x_13) ;  /* 0x00000000004c1947 */ /* 0x000fea0003800000 */
[----:B------:R-:W2:Y:S04]  /*0cd0*/  LDG.E R13, desc[UR16][R6.64] ;  /* 0x00000010060d7981 */ /* 0x000ea8000c1e1900 */
[----:B------:R-:W-:Y:S04]  /*0ce0*/  LDS R12, [UR13+0x4] ;  /* 0x0000040dff0c7984 */ /* 0x000fe80008000800 */
[----:B------:R-:W0:Y:S02]  /*0cf0*/  LDS R11, [R0] ;  /* 0x00000000000b7984 */ /* 0x000e240000000800 */
[----:B0-----:R-:W-:-:S13]  /*0d00*/  ISETP.GE.U32.AND P1, PT, R12, R11, PT ;  /* 0x0000000b0c00720c */ /* 0x001fda0003f26070 */
[----:B------:R-:W-:Y:S01]  /*0d10*/  @!P1 IMAD.MOV.U32 R12, RZ, RZ, R11 ;  /* 0x000000ffff0c9224 */ /* 0x000fe200078e000b */
[----:B------:R1:W-:Y:S03]  /*0d20*/  @!P1 STS [UR13+0x4], R11 ;  /* 0x0000040bff009988 */ /* 0x0003e6000800080d */
[----:B--2---:R-:W-:-:S05]  /*0d30*/  IMAD.IADD R13, R13, 0x1, R12 ;  /* 0x000000010d0d7824 */ /* 0x004fca00078e020c */
[----:B------:R1:W-:Y:S04]  /*0d40*/  STS [R0], R13 ;  /* 0x0000000d00007388 */ /* 0x0003e80000000800 */
[----:B------:R1:W-:Y:S01]  /*0d50*/  STG.E desc[UR16][R4.64], R13 ;  /* 0x0000000d04007986 */ /* 0x0003e2000c101910 */
[----:B------:R-:W-:Y:S05]  /*0d60*/  BRA `(.L_x_13) ;  /* 0x0000000000247947 */ /* 0x000fea0003800000 */
.L_x_12:
        /* <DEDUP_REMOVED lines=8> */
[----:B------:R0:W-:Y:S02]  /*0df0*/  STG.E desc[UR16][R4.64], R11 ;  /* 0x0000000b04007986 */ /* 0x0001e4000c101910 */
.L_x_13:
[----:B------:R-:W-:Y:S05]  /*0e00*/  BSYNC.RECONVERGENT B0 ;  /* 0x0000000000007941 */ /* 0x000fea0003800200 */
.L_x_11:
[----:B------:R-:W-:Y:S01]  /*0e10*/  BAR.SYNC.DEFER_BLOCKING 0x0 ;  /* 0x0000000000007b1d */ /* 0x000fe20000010000 */
[----:B------:R-:W-:Y:S02]  /*0e20*/  IADD3 R12, P1, PT, R4, 0x8, RZ ;  /* 0x00000008040c7810 */ /* 0x000fe40007f3e0ff */
[----:B------:R-:W-:Y:S02]  /*0e30*/  IADD3 R6, P2, PT, R6, 0x8, RZ ;  /* 0x0000000806067810 */ /* 0x000fe40007f5e0ff */
[----:B01----:R-:W-:Y:S01]  /*0e40*/  IADD3 R4, P3, PT, R2, 0x8, RZ ;  /* 0x0000000802047810 */ /* 0x003fe20007f7e0ff */
[----:B------:R-:W-:Y:S02]  /*0e50*/  IMAD.X R13, RZ, RZ, R5, P1 ;  /* 0x000000ffff0d7224 */ /* 0x000fe400008e0605 */
[----:B------:R-:W-:Y:S02]  /*0e60*/  IMAD.X R7, RZ, RZ, R7, P2 ;  /* 0x000000ffff077224 */ /* 0x000fe400010e0607 */
[----:B------:R-:W-:Y:S01]  /*0e70*/  IMAD.X R5, RZ, RZ, R3, P3 ;  /* 0x000000ffff057224 */ /* 0x000fe200018e0603 */
[----:B------:R-:W-:Y:S07]  /*0e80*/  @P0 BRA `(.L_x_14) ;  /* 0xfffffff800300947 */ /* 0x000fee000383ffff */
[----:B------:R-:W-:-:S07]  /*0e90*/  IMAD.MOV.U32 R11, RZ, RZ, RZ ;  /* 0x000000ffff0b7224 */ /* 0x000fce00078e00ff */
.L_x_3:
[----:B------:R-:W0:Y:S02]  /*0ea0*/  LDC R2, c[0x0][0x384] ;  /* 0x0000e100ff027b82 */ /* 0x000e240000000800 */
[----:B0-----:R-:W-:-:S04]  /*0eb0*/  LOP3.LUT R2, R2, 0x1, RZ, 0xc0, !PT ;  /* 0x0000000102027812 */ /* 0x001fc800078ec0ff */
[----:B------:R-:W-:-:S13]  /*0ec0*/  ISETP.NE.U32.AND P0, PT, R2, 0x1, PT ;  /* 0x000000010200780c */ /* 0x000fda0003f05070 */
[----:B------:R-:W-:Y:S05]  /*0ed0*/  @P0 EXIT ;  /* 0x000000000000094d */ /* 0x000fea0003800000 */
[----:B------:R-:W-:Y:S01]  /*0ee0*/  ULEA UR5, UR11, UR10, 0x18 ;  /* 0x0000000a0b057291 */ /* 0x000fe2000f8ec0ff */
[----:B------:R-:W-:Y:S01]  /*0ef0*/  IMAD.MOV.U32 R4, RZ, RZ, 0x400 ;  /* 0x00000400ff047424 */ /* 0x000fe200078e00ff */
[----:B------:R-:W-:Y:S07]  /*0f00*/  BSSY.RECONVERGENT B0, `(.L_x_15) ;  /* 0x000000e000007945 */ /* 0x000fee0003800200 */
[----:B------:R-:W-:Y:S01]  /*0f10*/  STS [UR5], R4 ;  /* 0x00000004ff007988 */ /* 0x000fe20008000805 */
[----:B------:R-:W-:Y:S06]  /*0f20*/  BAR.SYNC.DEFER_BLOCKING 0x0 ;  /* 0x0000000000007b1d */ /* 0x000fec0000010000 */
[----:B------:R-:W-:Y:S04]  /*0f30*/  LDS R2, [R0] ;  /* 0x0000000000027984 */ /* 0x000fe80000000800 */
[----:B------:R-:W0:Y:S02]  /*0f40*/  LDS R3, [UR5+0x4] ;  /* 0x00000405ff037984 */ /* 0x000e240008000800 */
        /* <DEDUP_REMOVED lines=9> */
.L_x_16:
[----:B------:R-:W-:Y:S05]  /*0fe0*/  BSYNC.RECONVERGENT B0 ;  /* 0x0000000000007941 */ /* 0x000fea0003800200 */
.L_x_15:
[----:B------:R-:W0:Y:S01]  /*0ff0*/  LDCU.64 UR6, c[0x0][0x390] ;  /* 0x00007200ff0677ac */ /* 0x000e220008000a00 */
[C---:B------:R-:W-:Y:S01]  /*1000*/  IMAD.SHL.U32 R4, R10.reuse, 0x4, RZ ;  /* 0x000000040a047824 */ /* 0x040fe200078e00ff */
[----:B------:R-:W-:Y:S01]  /*1010*/  SHF.L.U64.HI R10, R10, 0x2, R11 ;  /* 0x000000020a0a7819 */ /* 0x000fe2000001020b */
[----:B------:R-:W-:Y:S03]  /*1020*/  BAR.SYNC.DEFER_BLOCKING 0x0 ;  /* 0x0000000000007b1d */ /* 0x000fe60000010000 */
[----:B0-----:R-:W-:-:S04]  /*1030*/  IADD3 R2, P0, PT, R4, UR6, RZ ;  /* 0x0000000604027c10 */ /* 0x001fc8000ff1e0ff */
[----:B------:R-:W-:-:S05]  /*1040*/  IADD3.X R3, PT, PT, R10, UR7, RZ, P0, !PT ;  /* 0x000000070a037c10 */ /* 0x000fca00087fe4ff */
[----:B------:R-:W2:Y:S01]  /*1050*/  LDG.E R2, desc[UR16][R2.64] ;  /* 0x0000001002027981 */ /* 0x000ea2000c1e1900 */
[----:B------:R-:W-:Y:S01]  /*1060*/  UIADD3 UR4, UPT, UPT, UR10, 0x8, URZ ;  /* 0x000000080a047890 */ /* 0x000fe2000fffe0ff */
[----:B------:R-:W-:Y:S03]  /*1070*/  BSSY.RECONVERGENT B0, `(.L_x_17) ;  /* 0x0000027000007945 */ /* 0x000fe60003800200 */
[----:B------:R-:W-:-:S06]  /*1080*/  ULEA UR4, UR11, UR4, 0x18 ;  /* 0x000000040b047291 */ /* 0x000fcc000f8ec0ff */
[----:B--2---:R-:W-:-:S05]  /*1090*/  LEA R9, R2, UR4, 0x2 ;  /* 0x0000000402097c11 */ /* 0x004fca000f8e10ff */
[----:B------:R-:W0:Y:S02]  /*10a0*/  LDS R5, [R9] ;  /* 0x0000000009057984 */ /* 0x000e240000000800 */
[----:B0-----:R-:W-:-:S13]  /*10b0*/  ISETP.NE.AND P0, PT, R5, -0x1, PT ;  /* 0xffffffff0500780c */ /* 0x001fda0003f05270 */
[----:B------:R-:W-:Y:S05]  /*10c0*/  @!P0 BRA `(.L_x_18) ;  /* 0x0000000000488947 */ /* 0x000fea0003800000 */
[----:B------:R-:W-:-:S13]  /*10d0*/  ISETP.NE.AND P0, PT, R8, R5, PT ;  /* 0x000000050800720c */ /* 0x000fda0003f05270 */
[----:B------:R-:W-:Y:S05]  /*10e0*/  @P0 BRA `(.L_x_19) ;  /* 0x00000000007c0947 */ /* 0x000fea0003800000 */
[----:B------:R-:W0:Y:S01]  /*10f0*/  LDCU.64 UR6, c[0x0][0x388] ;  /* 0x00007100ff0677ac */ /* 0x000e220008000a00 */
[----:B------:R-:W-:Y:S04]  /*1100*/  LDS R7, [UR5+0x4] ;  /* 0x00000405ff077984 */ /* 0x000fe80008000800 */
[----:B------:R-:W1:Y:S01]  /*1110*/  LDS R6, [R0] ;  /* 0x0000000000067984 */ /* 0x000e620000000800 */
[----:B0-----:R-:W-:-:S04]  /*1120*/  IADD3 R2, P0, PT, R4, UR6, RZ ;  /* 0x0000000604027c10 */ /* 0x001fc8000ff1e0ff */
[----:B------:R-:W-:Y:S01]  /*1130*/  IADD3.X R3, PT, PT, R10, UR7, RZ, P0, !PT ;  /* 0x000000070a037c10 */ /* 0x000fe200087fe4ff */
[----:B------:R-:W0:Y:S04]  /*1140*/  LDCU.64 UR6, c[0x0][0x398] ;  /* 0x00007300ff0677ac */ /* 0x000e280008000a00 */
[----:B------:R-:W2:Y:S01]  /*1150*/  LDG.E R2, desc[UR16][R2.64] ;  /* 0x0000001002027981 */ /* 0x000ea2000c1e1900 */
[----:B0-----:R-:W-:Y:S02]  /*1160*/  IADD3 R4, P1, PT, R4, UR6, RZ ;  /* 0x0000000604047c10 */ /* 0x001fe4000ff3e0ff */
[----:B-1----:R-:W-:Y:S02]  /*1170*/  ISETP.GE.U32.AND P0, PT, R7, R6, PT ;  /* 0x000000060700720c */ /* 0x002fe40003f06070 */
[----:B------:R-:W-:-:S11]  /*1180*/  IADD3.X R5, PT, PT, R10, UR7, RZ, P1, !PT ;  /* 0x000000070a057c10 */ /* 0x000fd60008ffe4ff */
[----:B------:R-:W-:Y:S01]  /*1190*/  @!P0 IMAD.MOV.U32 R7, RZ, RZ, R6 ;  /* 0x000000ffff078224 */ /* 0x000fe200078e0006 */
[----:B------:R1:W-:Y:S03]  /*11a0*/  @!P0 STS [UR5+0x4], R6 ;  /* 0x00000406ff008988 */ /* 0x0003e60008000805 */
[----:B--2---:R-:W-:-:S05]  /*11b0*/  IMAD.IADD R7, R2, 0x1, R7 ;  /* 0x0000000102077824 */ /* 0x004fca00078e0207 */
[----:B------:R1:W-:Y:S04]  /*11c0*/  STG.E desc[UR16][R4.64], R7 ;  /* 0x0000000704007986 */ /* 0x0003e8000c101910 */
[----:B------:R1:W-:Y:S01]  /*11d0*/  STS [R0], R7 ;  /* 0x0000000700007388 */ /* 0x0003e20000000800 */
[----:B------:R-:W-:Y:S05]  /*11e0*/  BRA `(.L_x_19) ;  /* 0x00000000003c7947 */ /* 0x000fea0003800000 */
.L_x_18:
[----:B------:R-:W0:Y:S02]  /*11f0*/  LDS R3, [UR5] ;  /* 0x00000005ff037984 */ /* 0x000e240008000800 */
[----:B0-----:R-:W-:-:S13]  /*1200*/  ISETP.NE.AND P0, PT, R8, R3, PT ;  /* 0x000000030800720c */ /* 0x001fda0003f05270 */
[----:B------:R-:W-:Y:S05]  /*1210*/  @P0 BRA `(.L_x_19) ;  /* 0x0000000000300947 */ /* 0x000fea0003800000 */
[----:B------:R-:W0:Y:S02]  /*1220*/  LDCU.64 UR6, c[0x0][0x388] ;  /* 0x00007100ff0677ac */ /* 0x000e240008000a00 */
[----:B0-----:R-:W-:-:S04]  /*1230*/  IADD3 R2, P0, PT, R4, UR6, RZ ;  /* 0x0000000604027c10 */ /* 0x001fc8000ff1e0ff */
[----:B------:R-:W-:Y:S01]  /*1240*/  IADD3.X R3, PT, PT, R10, UR7, RZ, P0, !PT ;  /* 0x000000070a037c10 */ /* 0x000fe200087fe4ff */
[----:B------:R-:W-:Y:S01]  /*1250*/  STS [R9], R8 ;  /* 0x0000000809007388 */ /* 0x000fe20000000800 */
[----:B------:R-:W0:Y:S03]  /*1260*/  LDCU.64 UR6, c[0x0][0x398] ;  /* 0x00007300ff0677ac */ /* 0x000e260008000a00 */
[----:B------:R-:W1:Y:S04]  /*1270*/  LDS R6, [UR5+0x4] ;  /* 0x00000405ff067984 */ /* 0x000e680008000800 */
[----:B------:R-:W1:Y:S01]  /*1280*/  LDG.E R3, desc[UR16][R2.64] ;  /* 0x0000001002037981 */ /* 0x000e62000c1e1900 */
[----:B0-----:R-:W-:-:S04]  /*1290*/  IADD3 R4, P0, PT, R4, UR6, RZ ;  /* 0x0000000604047c10 */ /* 0x001fc8000ff1e0ff */
[----:B------:R-:W-:Y:S01]  /*12a0*/  IADD3.X R5, PT, PT, R10, UR7, RZ, P0, !PT ;  /* 0x000000070a057c10 */ /* 0x000fe200087fe4ff */
[----:B-1----:R-:W-:-:S05]  /*12b0*/  IMAD.IADD R7, R6, 0x1, R3 ;  /* 0x0000000106077824 */ /* 0x002fca00078e0203 */
[----:B------:R0:W-:Y:S04]  /*12c0*/  STG.E desc[UR16][R4.64], R7 ;  /* 0x0000000704007986 */ /* 0x0001e8000c101910 */
[----:B------:R0:W-:Y:S02]  /*12d0*/  STS [R0], R7 ;  /* 0x0000000700007388 */ /* 0x0001e40000000800 */
.L_x_19:
[----:B------:R-:W-:Y:S05]  /*12e0*/  BSYNC.RECONVERGENT B0 ;  /* 0x0000000000007941 */ /* 0x000fea0003800200 */
.L_x_17:
[----:B------:R-:W-:Y:S06]  /*12f0*/  BAR.SYNC.DEFER_BLOCKING 0x0 ;  /* 0x0000000000007b1d */ /* 0x000fec0000010000 */
[----:B------:R-:W-:Y:S05]  /*1300*/  EXIT ;  /* 0x000000000000794d */ /* 0x000fea0003800000 */
.L_x_20:
[----:B------:R-:W-:-:S00]  /*1310*/  BRA `(.L_x_20) ;  /* 0xfffffffc00fc7947 */ /* 0x000fc0000383ffff */
[----:B------:R-:W-:-:S00]  /*1320*/  NOP ;  /* 0x0000000000007918 */ /* 0x000fc00000000000 */
        /* <DEDUP_REMOVED lines=13> */
.L_x_21:


//--------------------- .nv.shared._Z7dkerneliiPiS_S_ --------------------------
	.section	.nv.shared._Z7dkerneliiPiS_S_,"aw",@nobits
	.sectionflags	@""
	.align	4
.nv.shared._Z7dkerneliiPiS_S_:
	.zero		9224


//--------------------- .nv.shared.reserved.0     --------------------------
	.section	.nv.shared.reserved.0,"aw",@nobits
	.weak		__nv_reservedSMEM_offset_0_alias
	.size		__nv_reservedSMEM_offset_0_alias, 0, 64
	.other		__nv_reservedSMEM_offset_0_alias,@"STO_CUDA_RESERVED_SHARED STV_DEFAULT"
__nv_reservedSMEM_offset_0_alias:
	.zero		0
	.zero		64


//--------------------- .nv.constant0._Z7dkerneliiPiS_S_ --------------------------
	.section	.nv.constant0._Z7dkerneliiPiS_S_,"a",@progbits
	.sectionflags	@""
	.align	4
.nv.constant0._Z7dkerneliiPiS_S_:
	.zero		928


//--------------------- SYMBOLS --------------------------

	.type		.nv.reservedSmem.offset0,@object
	.size		.nv.reservedSmem.offset0,0x4
	.type		.nv.reservedSmem.cap,@object
	.size		.nv.reservedSmem.cap,0x4
